//
// Generated by NVIDIA NVVM Compiler
//
// Compiler Build ID: CL-36424714
// Cuda compilation tools, release 13.0, V13.0.88
// Based on NVVM 20.0.0
//

.version 9.0
.target sm_100
.address_size 64

	// .globl	_Z12parallelizedv
.extern .func  (.param .b32 func_retval0) vprintf
(
	.param .b64 vprintf_param_0,
	.param .b64 vprintf_param_1
)
;
.global .align 1 .b8 $str[6] = {97, 115, 100, 102, 10};

.visible .entry _Z12parallelizedv()
{
	.reg .b32 	%r<3>;
	.reg .b64 	%rd<3>;

	mov.u64 	%rd1, $str;
	cvta.global.u64 	%rd2, %rd1;
	{ // callseq 0, 0
	.param .b64 param0;
	st.param.b64 	[param0], %rd2;
	.param .b64 param1;
	st.param.b64 	[param1], 0;
	.param .b32 retval0;
	call.uni (retval0), 
	vprintf, 
	(
	param0, 
	param1
	);
	ld.param.b32 	%r1, [retval0];
	} // callseq 0
	ret;

}


// ===== COMPILED SASS (sm_100) =====

	.target	sm_100

	.elftype	@"ET_EXEC"


//--------------------- .note.nv.tkinfo           --------------------------
	.section	.note.nv.tkinfo,"",@"SHT_NOTE"
	.sectionflags	@"SHF_NOTE_NV_TKINFO"
	.tkinfo
        /*0018*/ 	.word	0x00000002
        /*0030*/ 	.string	""
        /*0030*/ 	.string	"ptxas"
        /*0030*/ 	.string	"Cuda compilation tools, release 13.0, V13.0.88"
        /*0030*/ 	.string	"Build cuda_13.0.r13.0/compiler.36424714_0"
        /*0030*/ 	.string	"-arch sm_100 -m 64 "



//--------------------- .note.nv.cuinfo           --------------------------
	.section	.note.nv.cuinfo,"",@"SHT_NOTE"
	.sectionflags	@"SHF_NOTE_NV_CUINFO"
        /*0018*/ 	.short	0x0002
        /*001a*/ 	.short	0x0064
        /*001c*/ 	.short	0x0082
	.zero		2


//--------------------- .nv.info                  --------------------------
	.section	.nv.info,"",@"SHT_CUDA_INFO"
	.align	4


	//----- nvinfo : EIATTR_REGCOUNT
	.align		4
        /*0000*/ 	.byte	0x04, 0x2f
        /*0002*/ 	.short	(.L_2 - .L_1)
	.align		4
.L_1:
        /*0004*/ 	.word	index@(_Z12parallelizedv)
        /*0008*/ 	.word	0x00000018


	//----- nvinfo : EIATTR_FRAME_SIZE
	.align		4
.L_2:
        /*000c*/ 	.byte	0x04, 0x11
        /*000e*/ 	.short	(.L_4 - .L_3)
	.align		4
.L_3:
        /*0010*/ 	.word	index@(_Z12parallelizedv)
        /*0014*/ 	.word	0x00000000


	//----- nvinfo : EIATTR_MIN_STACK_SIZE
	.align		4
.L_4:
        /*0018*/ 	.byte	0x04, 0x12
        /*001a*/ 	.short	(.L_6 - .L_5)
	.align		4
.L_5:
        /*001c*/ 	.word	index@(_Z12parallelizedv)
        /*0020*/ 	.word	0x00000000
.L_6:


//--------------------- .nv.compat                --------------------------
	.section	.nv.compat,"",@"SHT_CUDA_COMPAT_INFO"
	.align	4
        /*0000*/ 	.byte	0x02, 0x09, 0x00, 0x00, 0x02, 0x02, 0x01, 0x00, 0x02, 0x05, 0x05, 0x00, 0x03, 0x07, 0x01, 0x01
        /*0010*/ 	.byte	0x02, 0x03, 0x00, 0x00, 0x02, 0x06, 0x01, 0x00, 0x04, 0x0b, 0x08, 0x00, 0x09, 0x00, 0x00, 0x00
        /*0020*/ 	.byte	0x00, 0x00, 0x00, 0x00


//--------------------- .nv.info._Z12parallelizedv --------------------------
	.section	.nv.info._Z12parallelizedv,"",@"SHT_CUDA_INFO"
	.sectionflags	@""
	.align	4


	//----- nvinfo : EIATTR_CUDA_API_VERSION
	.align		4
        /*0000*/ 	.byte	0x04, 0x37
        /*0002*/ 	.short	(.L_8 - .L_7)
.L_7:
        /*0004*/ 	.word	0x00000082


	//----- nvinfo : EIATTR_SPARSE_MMA_MASK
	.align		4
.L_8:
        /*0008*/ 	.byte	0x03, 0x50
        /*000a*/ 	.short	0x0000


	//----- nvinfo : EIATTR_MAXREG_COUNT
	.align		4
        /*000c*/ 	.byte	0x03, 0x1b
        /*000e*/ 	.short	0x00ff


	//----- nvinfo : EIATTR_EXTERNS
	.align		4
        /*0010*/ 	.byte	0x04, 0x0f
        /*0012*/ 	.short	(.L_10 - .L_9)


	//   ....[0]....
	.align		4
.L_9:
        /*0014*/ 	.word	index@(vprintf)


	//----- nvinfo : EIATTR_MERCURY_ISA_VERSION
	.align		4
.L_10:
        /*0018*/ 	.byte	0x03, 0x5f
        /*001a*/ 	.short	0x0101


	//----- nvinfo : EIATTR_VRC_CTA_INIT_COUNT
	.align		4
        /*001c*/ 	.byte	0x02, 0x4a
	.zero		1
	.zero		1


	//----- nvinfo : EIATTR_SYSCALL_OFFSETS
	.align		4
        /*0020*/ 	.byte	0x04, 0x46
        /*0022*/ 	.short	(.L_12 - .L_11)


	//   ....[0]....
.L_11:
        /*0024*/ 	.word	0x00000080


	//----- nvinfo : EIATTR_EXIT_INSTR_OFFSETS
	.align		4
.L_12:
        /*0028*/ 	.byte	0x04, 0x1c
        /*002a*/ 	.short	(.L_14 - .L_13)


	//   ....[0]....
.L_13:
        /*002c*/ 	.word	0x00000090


	//----- nvinfo : EIATTR_SW_WAR
	.align		4
.L_14:
        /*0030*/ 	.byte	0x04, 0x36
        /*0032*/ 	.short	(.L_16 - .L_15)
.L_15:
        /*0034*/ 	.word	0x00000008
.L_16:


//--------------------- .nv.callgraph             --------------------------
	.section	.nv.callgraph,"",@"SHT_CUDA_CALLGRAPH"
	.align	4
	.sectionentsize	8
	.align		4
        /*0000*/ 	.word	0x00000000
	.align		4
        /*0004*/ 	.word	0xffffffff
	.align		4
        /*0008*/ 	.word	index@(_Z12parallelizedv)
	.align		4
        /*000c*/ 	.word	index@(vprintf)
	.align		4
        /*0010*/ 	.word	0x00000000
	.align		4
        /*0014*/ 	.word	0xfffffffe
	.align		4
        /*0018*/ 	.word	0x00000000
	.align		4
        /*001c*/ 	.word	0xfffffffd
	.align		4
        /*0020*/ 	.word	0x00000000
	.align		4
        /*0024*/ 	.word	0xfffffffc


//--------------------- .nv.constant4             --------------------------
	.section	.nv.constant4,"a",@progbits
	.align	8
	.align		8
.nv.constant4:
        /*0000*/ 	.dword	vprintf
	.align		8
        /*0008*/ 	.dword	$str


//--------------------- .text._Z12parallelizedv   --------------------------
	.section	.text._Z12parallelizedv,"ax",@progbits
	.align	128
        .global         _Z12parallelizedv
        .type           _Z12parallelizedv,@function
        .size           _Z12parallelizedv,(.L_x_2 - _Z12parallelizedv)
        .other          _Z12parallelizedv,@"STO_CUDA_ENTRY STV_DEFAULT"
_Z12parallelizedv:
.text._Z12parallelizedv:
[----:B------:R-:W0:Y:S01]  /*0000*/  LDC R1, c[0x0][0x37c] ;  /* 0x0000df00ff017b82 */ /* 0x000e220000000800 */
[----:B------:R-:W-:Y:S01]  /*0010*/  MOV R0, 0x0 ;  /* 0x0000000000007802 */ /* 0x000fe20000000f00 */
[----:B------:R-:W1:Y:S01]  /*0020*/  LDCU.64 UR4, c[0x4][0x8] ;  /* 0x01000100ff0477ac */ /* 0x000e620008000a00 */
[----:B------:R-:W-:-:S05]  /*0030*/  CS2R R6, SRZ ;  /* 0x0000000000067805 */ /* 0x000fca000001ff00 */
[----:B------:R2:W3:Y:S01]  /*0040*/  LDC.64 R2, c[0x4][R0] ;  /* 0x0100000000027b82 */ /* 0x0004e20000000a00 */
[----:B-1----:R-:W-:Y:S02]  /*0050*/  IMAD.U32 R4, RZ, RZ, UR4 ;  /* 0x00000004ff047e24 */ /* 0x002fe4000f8e00ff */
[----:B--2---:R-:W-:-:S07]  /*0060*/  IMAD.U32 R5, RZ, RZ, UR5 ;  /* 0x00000005ff057e24 */ /* 0x004fce000f8e00ff */
[----:B------:R-:W-:-:S07]  /*0070*/  LEPC R20, `(.L_x_0) ;  /* 0x000000001014794e */ /* 0x000fce0000000000 */
[----:B0--3--:R-:W-:Y:S05]  /*0080*/  CALL.ABS.NOINC R2 ;  /* 0x0000000002007343 */ /* 0x009fea0003c00000 */
.L_x_0:
[----:B------:R-:W-:Y:S05]  /*0090*/  EXIT ;  /* 0x000000000000794d */ /* 0x000fea0003800000 */
.L_x_1:
[----:B------:R-:W-:-:S00]  /*00a0*/  BRA `(.L_x_1) ;  /* 0xfffffffc00fc7947 */ /* 0x000fc0000383ffff */
[----:B------:R-:W-:-:S00]  /*00b0*/  NOP ;  /* 0x0000000000007918 */ /* 0x000fc00000000000 */
        /* <DEDUP_REMOVED lines=12> */
.L_x_2:


//--------------------- .nv.global.init           --------------------------
	.section	.nv.global.init,"aw",@progbits
.nv.global.init:
	.type		$str,@object
	.size		$str,(.L_0 - $str)
$str:
        /*0000*/ 	.byte	0x61, 0x73, 0x64, 0x66, 0x0a, 0x00
.L_0:


//--------------------- .nv.shared.reserved.0     --------------------------
	.section	.nv.shared.reserved.0,"aw",@nobits
	.weak		__nv_reservedSMEM_offset_0_alias
	.size		__nv_reservedSMEM_offset_0_alias, 0, 64
	.other		__nv_reservedSMEM_offset_0_alias,@"STO_CUDA_RESERVED_SHARED STV_DEFAULT"
__nv_reservedSMEM_offset_0_alias:
	.zero		0
	.zero		64


//--------------------- .nv.constant0._Z12parallelizedv --------------------------
	.section	.nv.constant0._Z12parallelizedv,"a",@progbits
	.sectionflags	@""
	.align	4
.nv.constant0._Z12parallelizedv:
	.zero		896


//--------------------- SYMBOLS --------------------------

	.type		.nv.reservedSmem.offset0,@object
	.size		.nv.reservedSmem.offset0,0x4
	.type		vprintf,@function
